	.headerflags	@"EF_CUDA_TEXMODE_UNIFIED EF_CUDA_64BIT_ADDRESS EF_CUDA_ACCELERATORS EF_CUDA_SM90 EF_CUDA_VIRTUAL_SM(EF_CUDA_SM90)"
	.elftype	@"ET_EXEC"


//--------------------- .nv.info                  --------------------------
	.section	.nv.info,"",@"SHT_CUDA_INFO"
	.align	4


	//----- nvinfo : EIATTR_REGCOUNT
	.align		4
        /*0000*/ 	.byte	0x04, 0x2f
        /*0002*/ 	.short	(.L_1 - .L_0)
	.align		4
.L_0:
        /*0004*/ 	.word	index@(triton_poi_fused__unsafe_index_add_mul_sub_9)
        /*0008*/ 	.word	0x0000001a


	//----- nvinfo : EIATTR_MIN_STACK_SIZE
	.align		4
.L_1:
        /*000c*/ 	.byte	0x04, 0x12
        /*000e*/ 	.short	(.L_3 - .L_2)
	.align		4
.L_2:
        /*0010*/ 	.word	index@(triton_poi_fused__unsafe_index_add_mul_sub_9)
        /*0014*/ 	.word	0x00000000


	//----- nvinfo : EIATTR_FRAME_SIZE
	.align		4
.L_3:
        /*0018*/ 	.byte	0x04, 0x11
        /*001a*/ 	.short	(.L_5 - .L_4)
	.align		4
.L_4:
        /*001c*/ 	.word	index@(triton_poi_fused__unsafe_index_add_mul_sub_9)
        /*0020*/ 	.word	0x00000000


	//----- nvinfo : EIATTR_MIN_STACK_SIZE
	.align		4
.L_5:
        /*0024*/ 	.byte	0x04, 0x12
        /*0026*/ 	.short	(.L_7 - .L_6)
	.align		4
.L_6:
        /*0028*/ 	.word	index@(triton_poi_fused__unsafe_index_add_mul_sub_9)
        /*002c*/ 	.word	0x00000000
.L_7:


//--------------------- .nv.info.triton_poi_fused__unsafe_index_add_mul_sub_9 --------------------------
	.section	.nv.info.triton_poi_fused__unsafe_index_add_mul_sub_9,"",@"SHT_CUDA_INFO"
	.sectionflags	@""
	.align	4


	//----- nvinfo : EIATTR_CUDA_API_VERSION
	.align		4
        /*0000*/ 	.byte	0x04, 0x37
        /*0002*/ 	.short	(.L_9 - .L_8)
.L_8:
        /*0004*/ 	.word	0x0000007c


	//----- nvinfo : EIATTR_KPARAM_INFO
	.align		4
.L_9:
        /*0008*/ 	.byte	0x04, 0x17
        /*000a*/ 	.short	(.L_11 - .L_10)
.L_10:
        /*000c*/ 	.word	0x00000000
        /*0010*/ 	.short	0x0006
        /*0012*/ 	.short	0x0030
        /*0014*/ 	.byte	0x00, 0xf0, 0x11, 0x00


	//----- nvinfo : EIATTR_KPARAM_INFO
	.align		4
.L_11:
        /*0018*/ 	.byte	0x04, 0x17
        /*001a*/ 	.short	(.L_13 - .L_12)
.L_12:
        /*001c*/ 	.word	0x00000000
        /*0020*/ 	.short	0x0005
        /*0022*/ 	.short	0x0028
        /*0024*/ 	.byte	0x00, 0xf4, 0x21, 0x00


	//----- nvinfo : EIATTR_KPARAM_INFO
	.align		4
.L_13:
        /*0028*/ 	.byte	0x04, 0x17
        /*002a*/ 	.short	(.L_15 - .L_14)
.L_14:
        /*002c*/ 	.word	0x00000000
        /*0030*/ 	.short	0x0004
        /*0032*/ 	.short	0x0020
        /*0034*/ 	.byte	0x00, 0xf4, 0x21, 0x00


	//----- nvinfo : EIATTR_KPARAM_INFO
	.align		4
.L_15:
        /*0038*/ 	.byte	0x04, 0x17
        /*003a*/ 	.short	(.L_17 - .L_16)
.L_16:
        /*003c*/ 	.word	0x00000000
        /*0040*/ 	.short	0x0003
        /*0042*/ 	.short	0x0018
        /*0044*/ 	.byte	0x00, 0xf4, 0x21, 0x00


	//----- nvinfo : EIATTR_KPARAM_INFO
	.align		4
.L_17:
        /*0048*/ 	.byte	0x04, 0x17
        /*004a*/ 	.short	(.L_19 - .L_18)
.L_18:
        /*004c*/ 	.word	0x00000000
        /*0050*/ 	.short	0x0002
        /*0052*/ 	.short	0x0010
        /*0054*/ 	.byte	0x00, 0xf4, 0x21, 0x00


	//----- nvinfo : EIATTR_KPARAM_INFO
	.align		4
.L_19:
        /*0058*/ 	.byte	0x04, 0x17
        /*005a*/ 	.short	(.L_21 - .L_20)
.L_20:
        /*005c*/ 	.word	0x00000000
        /*0060*/ 	.short	0x0001
        /*0062*/ 	.short	0x0008
        /*0064*/ 	.byte	0x00, 0xf4, 0x21, 0x00


	//----- nvinfo : EIATTR_KPARAM_INFO
	.align		4
.L_21:
        /*0068*/ 	.byte	0x04, 0x17
        /*006a*/ 	.short	(.L_23 - .L_22)
.L_22:
        /*006c*/ 	.word	0x00000000
        /*0070*/ 	.short	0x0000
        /*0072*/ 	.short	0x0000
        /*0074*/ 	.byte	0x00, 0xf4, 0x21, 0x00


	//----- nvinfo : EIATTR_SPARSE_MMA_MASK
	.align		4
.L_23:
        /*0078*/ 	.byte	0x03, 0x50
        /*007a*/ 	.short	0x0000


	//----- nvinfo : EIATTR_MAXREG_COUNT
	.align		4
        /*007c*/ 	.byte	0x03, 0x1b
        /*007e*/ 	.short	0x00ff


	//----- nvinfo : EIATTR_EXIT_INSTR_OFFSETS
	.align		4
        /*0080*/ 	.byte	0x04, 0x1c
        /*0082*/ 	.short	(.L_25 - .L_24)


	//   ....[0]....
.L_24:
        /*0084*/ 	.word	0x00000680


	//   ....[1]....
        /*0088*/ 	.word	0x000006a0


	//----- nvinfo : EIATTR_REQNTID
	.align		4
.L_25:
        /*008c*/ 	.byte	0x04, 0x10
        /*008e*/ 	.short	(.L_27 - .L_26)
.L_26:
        /*0090*/ 	.word	0x00000080
        /*0094*/ 	.word	0x00000001
        /*0098*/ 	.word	0x00000001


	//----- nvinfo : EIATTR_CBANK_PARAM_SIZE
	.align		4
.L_27:
        /*009c*/ 	.byte	0x03, 0x19
        /*009e*/ 	.short	0x0034


	//----- nvinfo : EIATTR_PARAM_CBANK
	.align		4
        /*00a0*/ 	.byte	0x04, 0x0a
        /*00a2*/ 	.short	(.L_29 - .L_28)
	.align		4
.L_28:
        /*00a4*/ 	.word	index@(.nv.constant0.triton_poi_fused__unsafe_index_add_mul_sub_9)
        /*00a8*/ 	.short	0x0210
        /*00aa*/ 	.short	0x0034


	//----- nvinfo : EIATTR_SW_WAR
	.align		4
.L_29:
        /*00ac*/ 	.byte	0x04, 0x36
        /*00ae*/ 	.short	(.L_31 - .L_30)
.L_30:
        /*00b0*/ 	.word	0x00000008
.L_31:


//--------------------- .nv.callgraph             --------------------------
	.section	.nv.callgraph,"",@"SHT_CUDA_CALLGRAPH"
	.align	4
	.sectionentsize	8
	.align		4
        /*0000*/ 	.word	0x00000000
	.align		4
        /*0004*/ 	.word	0xffffffff
	.align		4
        /*0008*/ 	.word	0x00000000
	.align		4
        /*000c*/ 	.word	0xfffffffe
	.align		4
        /*0010*/ 	.word	0x00000000
	.align		4
        /*0014*/ 	.word	0xfffffffd
	.align		4
        /*0018*/ 	.word	0x00000000
	.align		4
        /*001c*/ 	.word	0xfffffffc


//--------------------- .text.triton_poi_fused__unsafe_index_add_mul_sub_9 --------------------------
	.section	.text.triton_poi_fused__unsafe_index_add_mul_sub_9,"ax",@progbits
	.align	128
        .global         triton_poi_fused__unsafe_index_add_mul_sub_9
        .type           triton_poi_fused__unsafe_index_add_mul_sub_9,@function
        .size           triton_poi_fused__unsafe_index_add_mul_sub_9,(.L_x_1 - triton_poi_fused__unsafe_index_add_mul_sub_9)
        .other          triton_poi_fused__unsafe_index_add_mul_sub_9,@"STO_CUDA_ENTRY STV_DEFAULT"
triton_poi_fused__unsafe_index_add_mul_sub_9:
.text.triton_poi_fused__unsafe_index_add_mul_sub_9:
[----:B------:R-:W0:Y:S02]  /*0000*/  LDC R1, c[0x0][0x28] ;  /* 0x00000a00ff017b82 */ /* 0x000e240000000800 */
[----:B------:R-:W1:Y:S01]  /*0010*/  S2R R0, SR_TID.X ;  /* 0x0000000000007919 */ /* 0x000e620000002100 */
[----:B------:R-:W2:Y:S01]  /*0020*/  LDC.64 R16, c[0x0][0x210] ;  /* 0x00008400ff107b82 */ /* 0x000ea20000000a00 */
[----:B------:R-:W-:Y:S02]  /*0030*/  CS2R R10, SRZ ;  /* 0x00000000000a7805 */ /* 0x000fe4000001ff00 */
[----:B------:R-:W-:Y:S01]  /*0040*/  CS2R R12, SRZ ;  /* 0x00000000000c7805 */ /* 0x000fe2000001ff00 */
[----:B------:R-:W3:Y:S01]  /*0050*/  S2R R3, SR_CTAID.X ;  /* 0x0000000000037919 */ /* 0x000ee20000002500 */
[----:B------:R-:W-:Y:S01]  /*0060*/  ULDC.64 UR4, c[0x0][0x208] ;  /* 0x0000820000047ab9 */ /* 0x000fe20000000a00 */
[----:B------:R-:W-:Y:S02]  /*0070*/  ULDC.64 UR6, c[0x0][0x220] ;  /* 0x0000880000067ab9 */ /* 0x000fe40000000a00 */
[----:B------:R-:W4:Y:S01]  /*0080*/  LDC.64 R14, c[0x0][0x228] ;  /* 0x00008a00ff0e7b82 */ /* 0x000f220000000a00 */
[----:B-1----:R-:W-:-:S05]  /*0090*/  IMAD.SHL.U32 R0, R0, 0x2, RZ ;  /* 0x0000000200007824 */ /* 0x002fca00078e00ff */
[----:B------:R-:W-:-:S05]  /*00a0*/  LOP3.LUT R0, R0, 0xfe, RZ, 0xc0, !PT ;  /* 0x000000fe00007812 */ /* 0x000fca00078ec0ff */
[----:B---3--:R-:W-:-:S05]  /*00b0*/  IMAD R2, R3, 0x100, R0 ;  /* 0x0000010003027824 */ /* 0x008fca00078e0200 */
[----:B------:R-:W-:Y:S02]  /*00c0*/  SHF.R.S32.HI R5, RZ, 0x1f, R2 ;  /* 0x0000001fff057819 */ /* 0x000fe40000011402 */
[----:B------:R-:W-:Y:S02]  /*00d0*/  ISETP.GE.AND P0, PT, R2, 0x100, PT ;  /* 0x000001000200780c */ /* 0x000fe40003f06270 */
[----:B------:R-:W-:Y:S02]  /*00e0*/  LEA.HI R0, R5, R2, RZ, 0x2 ;  /* 0x0000000205007211 */ /* 0x000fe400078f10ff */
[----:B------:R-:W1:Y:S02]  /*00f0*/  LDC.64 R4, c[0x0][0x218] ;  /* 0x00008600ff047b82 */ /* 0x000e640000000a00 */
[----:B------:R-:W-:Y:S02]  /*0100*/  SHF.R.S32.HI R6, RZ, 0x2, R0 ;  /* 0x00000002ff067819 */ /* 0x000fe40000011400 */
[----:B------:R-:W-:-:S02]  /*0110*/  LOP3.LUT R9, R0, 0xfffffffc, RZ, 0xc0, !PT ;  /* 0xfffffffc00097812 */ /* 0x000fc400078ec0ff */
[----:B------:R-:W-:-:S03]  /*0120*/  LEA.HI R7, R6, R6, RZ, 0x2 ;  /* 0x0000000606077211 */ /* 0x000fc600078f10ff */
[----:B------:R-:W-:Y:S01]  /*0130*/  IMAD.IADD R0, R2, 0x1, -R9 ;  /* 0x0000000102007824 */ /* 0x000fe200078e0a09 */
[----:B------:R-:W-:Y:S02]  /*0140*/  LOP3.LUT R7, R7, 0xfffffffc, RZ, 0xc0, !PT ;  /* 0xfffffffc07077812 */ /* 0x000fe400078ec0ff */
[----:B------:R-:W-:-:S03]  /*0150*/  CS2R R8, SRZ ;  /* 0x0000000000087805 */ /* 0x000fc6000001ff00 */
[----:B------:R-:W-:-:S04]  /*0160*/  IMAD.IADD R7, R6, 0x1, -R7 ;  /* 0x0000000106077824 */ /* 0x000fc800078e0a07 */
[----:B--2---:R-:W-:-:S04]  /*0170*/  IMAD.WIDE R16, R7, 0x8, R16 ;  /* 0x0000000807107825 */ /* 0x004fc800078e0210 */
[C---:B-1----:R-:W-:Y:S01]  /*0180*/  IMAD.WIDE R18, R0.reuse, 0x8, R4 ;  /* 0x0000000800127825 */ /* 0x042fe200078e0204 */
[----:B------:R1:W2:Y:S04]  /*0190*/  @!P0 LDG.E.EL.64 R12, desc[UR4][R16.64] ;  /* 0x00000004100c8981 */ /* 0x0002a8000c2e1b00 */
[----:B------:R-:W3:Y:S01]  /*01a0*/  @!P0 LDG.E.EL.128 R8, desc[UR4][R18.64] ;  /* 0x0000000412088981 */ /* 0x000ee2000c2e1d00 */
[----:B------:R-:W-:Y:S02]  /*01b0*/  CS2R R4, SRZ ;  /* 0x0000000000047805 */ /* 0x000fe4000001ff00 */
[----:B------:R-:W-:Y:S01]  /*01c0*/  CS2R R6, SRZ ;  /* 0x0000000000067805 */ /* 0x000fe2000001ff00 */
[----:B----4-:R-:W-:-:S05]  /*01d0*/  IMAD.WIDE R20, R0, 0x8, R14 ;  /* 0x0000000800147825 */ /* 0x010fca00078e020e */
[----:B------:R4:W5:Y:S01]  /*01e0*/  @!P0 LDG.E.EL.128 R4, desc[UR4][R20.64] ;  /* 0x0000000414048981 */ /* 0x000962000c2e1d00 */
[----:B------:R-:W-:-:S04]  /*01f0*/  SHF.R.S32.HI R15, RZ, 0x17, R3 ;  /* 0x00000017ff0f7819 */ /* 0x000fc80000011403 */
[----:B------:R-:W-:-:S04]  /*0200*/  SGXT R15, R15, 0x1 ;  /* 0x000000010f0f781a */ /* 0x000fc80000000200 */
[----:B------:R-:W-:-:S04]  /*0210*/  LEA.HI R3, R15, R2, RZ, 0x4 ;  /* 0x000000020f037211 */ /* 0x000fc800078f20ff */
[----:B------:R-:W-:-:S04]  /*0220*/  SHF.R.S32.HI R3, RZ, 0x4, R3 ;  /* 0x00000004ff037819 */ /* 0x000fc80000011403 */
[----:B------:R-:W-:-:S04]  /*0230*/  LEA.HI R14, R3, R3, RZ, 0x2 ;  /* 0x00000003030e7211 */ /* 0x000fc800078f10ff */
[----:B-1----:R-:W-:-:S05]  /*0240*/  LOP3.LUT R16, R14, 0xfffffffc, RZ, 0xc0, !PT ;  /* 0xfffffffc0e107812 */ /* 0x002fca00078ec0ff */
[----:B------:R-:W-:Y:S01]  /*0250*/  IMAD.IADD R3, R3, 0x1, -R16 ;  /* 0x0000000103037824 */ /* 0x000fe200078e0a10 */
[----:B--2---:R-:W-:Y:S02]  /*0260*/  SHF.R.U32.HI R23, RZ, 0x1e, R13 ;  /* 0x0000001eff177819 */ /* 0x004fe4000001160d */
[----:B---3--:R-:W-:Y:S02]  /*0270*/  SHF.R.U32.HI R19, RZ, 0x1e, R9 ;  /* 0x0000001eff137819 */ /* 0x008fe40000011609 */
[----:B------:R-:W-:Y:S02]  /*0280*/  SHF.R.U32.HI R17, RZ, 0x1e, R11 ;  /* 0x0000001eff117819 */ /* 0x000fe4000001160b */
[----:B------:R-:W-:Y:S02]  /*0290*/  LOP3.LUT R19, R19, 0x2, RZ, 0xc0, !PT ;  /* 0x0000000213137812 */ /* 0x000fe400078ec0ff */
[----:B------:R-:W-:Y:S02]  /*02a0*/  LOP3.LUT R23, R23, 0x2, RZ, 0xc0, !PT ;  /* 0x0000000217177812 */ /* 0x000fe400078ec0ff */
[----:B------:R-:W-:-:S02]  /*02b0*/  LOP3.LUT R17, R17, 0x2, RZ, 0xc0, !PT ;  /* 0x0000000211117812 */ /* 0x000fc400078ec0ff */
[----:B------:R-:W-:Y:S02]  /*02c0*/  IADD3 R16, P2, R8, R19, RZ ;  /* 0x0000001308107210 */ /* 0x000fe40007f5e0ff */
[----:B------:R-:W-:Y:S02]  /*02d0*/  IADD3 R14, P1, R12, R23, RZ ;  /* 0x000000170c0e7210 */ /* 0x000fe40007f3e0ff */
[----:B------:R-:W-:Y:S01]  /*02e0*/  IADD3 R8, P3, R10, R17, RZ ;  /* 0x000000110a087210 */ /* 0x000fe20007f7e0ff */
[----:B----4-:R-:W-:Y:S01]  /*02f0*/  IMAD.X R21, RZ, RZ, R9, P2 ;  /* 0x000000ffff157224 */ /* 0x010fe200010e0609 */
[----:B-----5:R-:W-:Y:S01]  /*0300*/  SHF.R.U32.HI R17, RZ, 0x1e, R5 ;  /* 0x0000001eff117819 */ /* 0x020fe20000011605 */
[----:B------:R-:W-:Y:S01]  /*0310*/  IMAD.X R19, RZ, RZ, R13, P1 ;  /* 0x000000ffff137224 */ /* 0x000fe200008e060d */
[----:B------:R-:W-:Y:S01]  /*0320*/  SHF.R.U32.HI R9, RZ, 0x1e, R7 ;  /* 0x0000001eff097819 */ /* 0x000fe20000011607 */
[----:B------:R-:W-:Y:S01]  /*0330*/  IMAD.X R13, RZ, RZ, R11, P3 ;  /* 0x000000ffff0d7224 */ /* 0x000fe200018e060b */
[----:B------:R-:W-:-:S02]  /*0340*/  LEA R10, P1, R16, UR6, 0x4 ;  /* 0x00000006100a7c11 */ /* 0x000fc4000f8220ff */
[----:B------:R-:W-:Y:S02]  /*0350*/  LOP3.LUT R17, R17, 0x2, RZ, 0xc0, !PT ;  /* 0x0000000211117812 */ /* 0x000fe400078ec0ff */
[----:B------:R-:W-:Y:S02]  /*0360*/  LOP3.LUT R9, R9, 0x2, RZ, 0xc0, !PT ;  /* 0x0000000209097812 */ /* 0x000fe400078ec0ff */
[----:B------:R-:W-:Y:S02]  /*0370*/  LEA.HI.X R11, R16, UR7, R21, 0x4, P1 ;  /* 0x00000007100b7c11 */ /* 0x000fe400088f2415 */
[----:B------:R-:W-:Y:S02]  /*0380*/  IADD3 R17, P3, R4, R17, RZ ;  /* 0x0000001104117210 */ /* 0x000fe40007f7e0ff */
[----:B------:R-:W-:Y:S01]  /*0390*/  LEA R12, P2, R8, UR6, 0x4 ;  /* 0x00000006080c7c11 */ /* 0x000fe2000f8420ff */
[----:B------:R-:W-:Y:S01]  /*03a0*/  IMAD.WIDE R10, R3, 0x4, R10 ;  /* 0x00000004030a7825 */ /* 0x000fe200078e020a */
[----:B------:R-:W-:-:S02]  /*03b0*/  IADD3 R20, P1, R6, R9, RZ ;  /* 0x0000000906147210 */ /* 0x000fc40007f3e0ff */
[----:B------:R-:W-:Y:S01]  /*03c0*/  LEA.HI.X R13, R8, UR7, R13, 0x4, P2 ;  /* 0x00000007080d7c11 */ /* 0x000fe200090f240d */
[C---:B------:R-:W-:Y:S01]  /*03d0*/  IMAD.SHL.U32 R9, R14.reuse, 0x20, RZ ;  /* 0x000000200e097824 */ /* 0x040fe200078e00ff */
[----:B------:R-:W-:Y:S01]  /*03e0*/  SHF.L.U64.HI R8, R14, 0x5, R19 ;  /* 0x000000050e087819 */ /* 0x000fe20000010213 */
[----:B------:R-:W-:Y:S01]  /*03f0*/  IMAD.X R18, RZ, RZ, R5, P3 ;  /* 0x000000ffff127224 */ /* 0x000fe200018e0605 */
[----:B------:R-:W-:Y:S01]  /*0400*/  LEA R16, P2, R17, UR6, 0x4 ;  /* 0x0000000611107c11 */ /* 0x000fe2000f8420ff */
[----:B------:R-:W1:Y:S01]  /*0410*/  LDC.64 R4, c[0x0][0x230] ;  /* 0x00008c00ff047b82 */ /* 0x000e620000000a00 */
[----:B------:R-:W-:Y:S01]  /*0420*/  IMAD.X R7, RZ, RZ, R7, P1 ;  /* 0x000000ffff077224 */ /* 0x000fe200008e0607 */
[----:B------:R-:W-:Y:S01]  /*0430*/  LEA R14, P3, R20, UR6, 0x4 ;  /* 0x00000006140e7c11 */ /* 0x000fe2000f8620ff */
[----:B------:R-:W-:Y:S01]  /*0440*/  IMAD.WIDE R12, R3, 0x4, R12 ;  /* 0x00000004030c7825 */ /* 0x000fe200078e020c */
[----:B------:R-:W-:Y:S02]  /*0450*/  IADD3 R6, P1, R10, R9, RZ ;  /* 0x000000090a067210 */ /* 0x000fe40007f3e0ff */
[----:B------:R-:W-:-:S02]  /*0460*/  LEA.HI R10, R15, R2, RZ, 0x6 ;  /* 0x000000020f0a7211 */ /* 0x000fc400078f30ff */
[----:B------:R-:W-:Y:S02]  /*0470*/  LEA.HI.X R17, R17, UR7, R18, 0x4, P2 ;  /* 0x0000000711117c11 */ /* 0x000fe400090f2412 */
[----:B------:R-:W-:Y:S01]  /*0480*/  LEA.HI.X R15, R20, UR7, R7, 0x4, P3 ;  /* 0x00000007140f7c11 */ /* 0x000fe200098f2407 */
[----:B------:R-:W-:Y:S01]  /*0490*/  IMAD.X R7, R11, 0x1, R8, P1 ;  /* 0x000000010b077824 */ /* 0x000fe200008e0608 */
[----:B------:R-:W-:Y:S01]  /*04a0*/  SHF.R.S32.HI R18, RZ, 0x6, R10 ;  /* 0x00000006ff127819 */ /* 0x000fe2000001140a */
[----:B------:R-:W-:Y:S01]  /*04b0*/  IMAD.WIDE R10, R3, 0x4, R16 ;  /* 0x00000004030a7825 */ /* 0x000fe200078e0210 */
[----:B------:R-:W-:-:S03]  /*04c0*/  IADD3 R12, P1, R12, R9, RZ ;  /* 0x000000090c0c7210 */ /* 0x000fc60007f3e0ff */
[----:B------:R-:W-:Y:S01]  /*04d0*/  IMAD.WIDE R14, R3, 0x4, R14 ;  /* 0x00000004030e7825 */ /* 0x000fe200078e020e */
[----:B------:R-:W-:-:S03]  /*04e0*/  IADD3 R10, P2, R10, R9, RZ ;  /* 0x000000090a0a7210 */ /* 0x000fc60007f5e0ff */
[----:B------:R-:W-:Y:S01]  /*04f0*/  IMAD.SHL.U32 R17, R18, 0x10, RZ ;  /* 0x0000001012117824 */ /* 0x000fe200078e00ff */
[----:B------:R-:W-:Y:S01]  /*0500*/  IADD3 R14, P3, R14, R9, RZ ;  /* 0x000000090e0e7210 */ /* 0x000fe20007f7e0ff */
[--C-:B------:R-:W-:Y:S02]  /*0510*/  IMAD.X R13, R13, 0x1, R8.reuse, P1 ;  /* 0x000000010d0d7824 */ /* 0x100fe400008e0608 */
[--C-:B------:R-:W-:Y:S02]  /*0520*/  IMAD.X R11, R11, 0x1, R8.reuse, P2 ;  /* 0x000000010b0b7824 */ /* 0x100fe400010e0608 */
[----:B------:R-:W-:Y:S02]  /*0530*/  IMAD.X R15, R15, 0x1, R8, P3 ;  /* 0x000000010f0f7824 */ /* 0x000fe400018e0608 */
[----:B------:R-:W-:-:S04]  /*0540*/  IMAD.WIDE R6, R17, 0x4, R6 ;  /* 0x0000000411067825 */ /* 0x000fc800078e0206 */
[----:B-1----:R-:W-:-:S04]  /*0550*/  IMAD.WIDE R4, R0, 0x4, R4 ;  /* 0x0000000400047825 */ /* 0x002fc800078e0204 */
[----:B------:R-:W-:-:S04]  /*0560*/  IMAD.WIDE R12, R17, 0x4, R12 ;  /* 0x00000004110c7825 */ /* 0x000fc800078e020c */
[----:B------:R-:W-:-:S04]  /*0570*/  IMAD.WIDE R10, R17, 0x4, R10 ;  /* 0x00000004110a7825 */ /* 0x000fc800078e020a */
[----:B------:R-:W-:Y:S01]  /*0580*/  IMAD.WIDE R14, R17, 0x4, R14 ;  /* 0x00000004110e7825 */ /* 0x000fe200078e020e */
[----:B------:R-:W-:-:S03]  /*0590*/  CS2R R16, SRZ ;  /* 0x0000000000107805 */ /* 0x000fc6000001ff00 */
[----:B------:R-:W-:Y:S02]  /*05a0*/  IMAD.MOV.U32 R3, RZ, RZ, RZ ;  /* 0x000000ffff037224 */ /* 0x000fe400078e00ff */
[----:B------:R-:W-:Y:S01]  /*05b0*/  IMAD.MOV.U32 R0, RZ, RZ, RZ ;  /* 0x000000ffff007224 */ /* 0x000fe200078e00ff */
[----:B------:R-:W-:Y:S01]  /*05c0*/  CS2R R8, SRZ ;  /* 0x0000000000087805 */ /* 0x000fe2000001ff00 */
[----:B------:R-:W2:Y:S04]  /*05d0*/  @!P0 LDG.E.EL R16, desc[UR4][R10.64] ;  /* 0x000000040a108981 */ /* 0x000ea8000c2e1900 */
[----:B------:R1:W2:Y:S04]  /*05e0*/  @!P0 LDG.E.EL R3, desc[UR4][R6.64] ;  /* 0x0000000406038981 */ /* 0x0002a8000c2e1900 */
[----:B------:R-:W3:Y:S04]  /*05f0*/  @!P0 LDG.E.EL R0, desc[UR4][R12.64] ;  /* 0x000000040c008981 */ /* 0x000ee8000c2e1900 */
[----:B------:R-:W3:Y:S01]  /*0600*/  @!P0 LDG.E.EL R17, desc[UR4][R14.64] ;  /* 0x000000040e118981 */ /* 0x000ee2000c2e1900 */
[----:B-1----:R-:W1:Y:S03]  /*0610*/  LDC.64 R6, c[0x0][0x238] ;  /* 0x00008e00ff067b82 */ /* 0x002e660000000a00 */
[----:B------:R-:W4:Y:S01]  /*0620*/  @!P0 LDG.E.EL.64 R8, desc[UR4][R4.64] ;  /* 0x0000000404088981 */ /* 0x000f22000c2e1b00 */
[----:B-1----:R-:W-:-:S04]  /*0630*/  IMAD.WIDE R6, R2, 0x4, R6 ;  /* 0x0000000402067825 */ /* 0x002fc800078e0206 */
[----:B--2---:R-:W-:Y:S01]  /*0640*/  FADD R16, R16, -R3 ;  /* 0x8000000310107221 */ /* 0x004fe20000000000 */
[----:B---3--:R-:W-:-:S03]  /*0650*/  FADD R17, R17, -R0 ;  /* 0x8000000011117221 */ /* 0x008fc60000000000 */
[----:B----4-:R-:W-:Y:S01]  /*0660*/  FFMA R8, R16, R8, R3 ;  /* 0x0000000810087223 */ /* 0x010fe20000000003 */
[----:B------:R-:W-:Y:S01]  /*0670*/  FFMA R9, R17, R9, R0 ;  /* 0x0000000911097223 */ /* 0x000fe20000000000 */
[----:B------:R-:W-:Y:S06]  /*0680*/  @P0 EXIT ;  /* 0x000000000000094d */ /* 0x000fec0003800000 */
[----:B------:R-:W-:Y:S01]  /*0690*/  STG.E.64 desc[UR4][R6.64], R8 ;  /* 0x0000000806007986 */ /* 0x000fe2000c101b04 */
[----:B------:R-:W-:Y:S05]  /*06a0*/  EXIT ;  /* 0x000000000000794d */ /* 0x000fea0003800000 */
.L_x_0:
[----:B------:R-:W-:-:S00]  /*06b0*/  BRA `(.L_x_0) ;  /* 0xfffffffc00fc7947 */ /* 0x000fc0000383ffff */
[----:B------:R-:W-:-:S00]  /*06c0*/  NOP ;  /* 0x0000000000007918 */ /* 0x000fc00000000000 */
        /* <DEDUP_REMOVED lines=11> */
.L_x_1:


//--------------------- .nv.constant0.triton_poi_fused__unsafe_index_add_mul_sub_9 --------------------------
	.section	.nv.constant0.triton_poi_fused__unsafe_index_add_mul_sub_9,"a",@progbits
	.sectionflags	@""
	.align	4
.nv.constant0.triton_poi_fused__unsafe_index_add_mul_sub_9:
	.zero		580
